	.headerflags	@"EF_CUDA_TEXMODE_UNIFIED EF_CUDA_64BIT_ADDRESS EF_CUDA_ACCELERATORS EF_CUDA_SM90 EF_CUDA_VIRTUAL_SM(EF_CUDA_SM90)"
	.elftype	@"ET_EXEC"


//--------------------- .nv.info                  --------------------------
	.section	.nv.info,"",@"SHT_CUDA_INFO"
	.align	4


	//----- nvinfo : EIATTR_REGCOUNT
	.align		4
        /*0000*/ 	.byte	0x04, 0x2f
        /*0002*/ 	.short	(.L_1 - .L_0)
	.align		4
.L_0:
        /*0004*/ 	.word	index@(triton_poi_fused_max_pool2d_with_indices_11)
        /*0008*/ 	.word	0x00000028


	//----- nvinfo : EIATTR_MIN_STACK_SIZE
	.align		4
.L_1:
        /*000c*/ 	.byte	0x04, 0x12
        /*000e*/ 	.short	(.L_3 - .L_2)
	.align		4
.L_2:
        /*0010*/ 	.word	index@(triton_poi_fused_max_pool2d_with_indices_11)
        /*0014*/ 	.word	0x00000008


	//----- nvinfo : EIATTR_FRAME_SIZE
	.align		4
.L_3:
        /*0018*/ 	.byte	0x04, 0x11
        /*001a*/ 	.short	(.L_5 - .L_4)
	.align		4
.L_4:
        /*001c*/ 	.word	index@(triton_poi_fused_max_pool2d_with_indices_11)
        /*0020*/ 	.word	0x00000008


	//----- nvinfo : EIATTR_MIN_STACK_SIZE
	.align		4
.L_5:
        /*0024*/ 	.byte	0x04, 0x12
        /*0026*/ 	.short	(.L_7 - .L_6)
	.align		4
.L_6:
        /*0028*/ 	.word	index@(triton_poi_fused_max_pool2d_with_indices_11)
        /*002c*/ 	.word	0x00000008
.L_7:


//--------------------- .nv.info.triton_poi_fused_max_pool2d_with_indices_11 --------------------------
	.section	.nv.info.triton_poi_fused_max_pool2d_with_indices_11,"",@"SHT_CUDA_INFO"
	.sectionflags	@""
	.align	4


	//----- nvinfo : EIATTR_CUDA_API_VERSION
	.align		4
        /*0000*/ 	.byte	0x04, 0x37
        /*0002*/ 	.short	(.L_9 - .L_8)
.L_8:
        /*0004*/ 	.word	0x0000007c


	//----- nvinfo : EIATTR_KPARAM_INFO
	.align		4
.L_9:
        /*0008*/ 	.byte	0x04, 0x17
        /*000a*/ 	.short	(.L_11 - .L_10)
.L_10:
        /*000c*/ 	.word	0x00000000
        /*0010*/ 	.short	0x0003
        /*0012*/ 	.short	0x0018
        /*0014*/ 	.byte	0x00, 0xf0, 0x11, 0x00


	//----- nvinfo : EIATTR_KPARAM_INFO
	.align		4
.L_11:
        /*0018*/ 	.byte	0x04, 0x17
        /*001a*/ 	.short	(.L_13 - .L_12)
.L_12:
        /*001c*/ 	.word	0x00000000
        /*0020*/ 	.short	0x0002
        /*0022*/ 	.short	0x0010
        /*0024*/ 	.byte	0x00, 0xf4, 0x21, 0x00


	//----- nvinfo : EIATTR_KPARAM_INFO
	.align		4
.L_13:
        /*0028*/ 	.byte	0x04, 0x17
        /*002a*/ 	.short	(.L_15 - .L_14)
.L_14:
        /*002c*/ 	.word	0x00000000
        /*0030*/ 	.short	0x0001
        /*0032*/ 	.short	0x0008
        /*0034*/ 	.byte	0x00, 0xf4, 0x21, 0x00


	//----- nvinfo : EIATTR_KPARAM_INFO
	.align		4
.L_15:
        /*0038*/ 	.byte	0x04, 0x17
        /*003a*/ 	.short	(.L_17 - .L_16)
.L_16:
        /*003c*/ 	.word	0x00000000
        /*0040*/ 	.short	0x0000
        /*0042*/ 	.short	0x0000
        /*0044*/ 	.byte	0x00, 0xf4, 0x21, 0x00


	//----- nvinfo : EIATTR_SPARSE_MMA_MASK
	.align		4
.L_17:
        /*0048*/ 	.byte	0x03, 0x50
        /*004a*/ 	.short	0x0000


	//----- nvinfo : EIATTR_MAXREG_COUNT
	.align		4
        /*004c*/ 	.byte	0x03, 0x1b
        /*004e*/ 	.short	0x00ff


	//----- nvinfo : EIATTR_EXIT_INSTR_OFFSETS
	.align		4
        /*0050*/ 	.byte	0x04, 0x1c
        /*0052*/ 	.short	(.L_19 - .L_18)


	//   ....[0]....
.L_18:
        /*0054*/ 	.word	0x000011d0


	//   ....[1]....
        /*0058*/ 	.word	0x000011f0


	//----- nvinfo : EIATTR_REQNTID
	.align		4
.L_19:
        /*005c*/ 	.byte	0x04, 0x10
        /*005e*/ 	.short	(.L_21 - .L_20)
.L_20:
        /*0060*/ 	.word	0x00000080
        /*0064*/ 	.word	0x00000001
        /*0068*/ 	.word	0x00000001


	//----- nvinfo : EIATTR_CBANK_PARAM_SIZE
	.align		4
.L_21:
        /*006c*/ 	.byte	0x03, 0x19
        /*006e*/ 	.short	0x001c


	//----- nvinfo : EIATTR_PARAM_CBANK
	.align		4
        /*0070*/ 	.byte	0x04, 0x0a
        /*0072*/ 	.short	(.L_23 - .L_22)
	.align		4
.L_22:
        /*0074*/ 	.word	index@(.nv.constant0.triton_poi_fused_max_pool2d_with_indices_11)
        /*0078*/ 	.short	0x0210
        /*007a*/ 	.short	0x001c


	//----- nvinfo : EIATTR_SW_WAR
	.align		4
.L_23:
        /*007c*/ 	.byte	0x04, 0x36
        /*007e*/ 	.short	(.L_25 - .L_24)
.L_24:
        /*0080*/ 	.word	0x00000008
.L_25:


//--------------------- .nv.callgraph             --------------------------
	.section	.nv.callgraph,"",@"SHT_CUDA_CALLGRAPH"
	.align	4
	.sectionentsize	8
	.align		4
        /*0000*/ 	.word	0x00000000
	.align		4
        /*0004*/ 	.word	0xffffffff
	.align		4
        /*0008*/ 	.word	0x00000000
	.align		4
        /*000c*/ 	.word	0xfffffffe
	.align		4
        /*0010*/ 	.word	0x00000000
	.align		4
        /*0014*/ 	.word	0xfffffffd
	.align		4
        /*0018*/ 	.word	0x00000000
	.align		4
        /*001c*/ 	.word	0xfffffffc


//--------------------- .text.triton_poi_fused_max_pool2d_with_indices_11 --------------------------
	.section	.text.triton_poi_fused_max_pool2d_with_indices_11,"ax",@progbits
	.sectionflags	@"SHF_BARRIERS=1"
	.align	128
        .global         triton_poi_fused_max_pool2d_with_indices_11
        .type           triton_poi_fused_max_pool2d_with_indices_11,@function
        .size           triton_poi_fused_max_pool2d_with_indices_11,(.L_x_1 - triton_poi_fused_max_pool2d_with_indices_11)
        .other          triton_poi_fused_max_pool2d_with_indices_11,@"STO_CUDA_ENTRY STV_DEFAULT"
triton_poi_fused_max_pool2d_with_indices_11:
.text.triton_poi_fused_max_pool2d_with_indices_11:
[----:B------:R-:W0:Y:S01]  /*0000*/  LDC R1, c[0x0][0x28] ;  /* 0x00000a00ff017b82 */ /* 0x000e220000000800 */
[----:B------:R-:W1:Y:S07]  /*0010*/  S2R R37, SR_TID.X ;  /* 0x0000000000257919 */ /* 0x000e6e0000002100 */
[----:B------:R-:W2:Y:S01]  /*0020*/  LDC.64 R30, c[0x0][0x210] ;  /* 0x00008400ff1e7b82 */ /* 0x000ea20000000a00 */
[----:B------:R-:W-:Y:S01]  /*0030*/  ULDC.64 UR4, c[0x0][0x210] ;  /* 0x0000840000047ab9 */ /* 0x000fe20000000a00 */
[----:B------:R-:W-:Y:S01]  /*0040*/  CS2R R16, SRZ ;  /* 0x0000000000107805 */ /* 0x000fe2000001ff00 */
[----:B------:R-:W3:Y:S01]  /*0050*/  S2R R6, SR_CTAID.X ;  /* 0x0000000000067919 */ /* 0x000ee20000002500 */
[----:B------:R-:W-:-:S02]  /*0060*/  CS2R R18, SRZ ;  /* 0x0000000000127805 */ /* 0x000fc4000001ff00 */
[----:B------:R-:W-:Y:S02]  /*0070*/  CS2R R12, SRZ ;  /* 0x00000000000c7805 */ /* 0x000fe4000001ff00 */
[----:B------:R-:W-:Y:S01]  /*0080*/  CS2R R14, SRZ ;  /* 0x00000000000e7805 */ /* 0x000fe2000001ff00 */
[----:B------:R-:W-:Y:S01]  /*0090*/  ULDC.64 UR6, c[0x0][0x208] ;  /* 0x0000820000067ab9 */ /* 0x000fe20000000a00 */
[----:B0-----:R-:W-:Y:S02]  /*00a0*/  VIADD R1, R1, 0xfffffff8 ;  /* 0xfffffff801017836 */ /* 0x001fe40000000000 */
[----:B-1----:R-:W-:Y:S02]  /*00b0*/  IMAD.SHL.U32 R7, R37, 0x8, RZ ;  /* 0x0000000825077824 */ /* 0x002fe400078e00ff */
[----:B---3--:R-:W-:-:S03]  /*00c0*/  IMAD.SHL.U32 R36, R6, 0x400, RZ ;  /* 0x0000040006247824 */ /* 0x008fc600078e00ff */
[----:B------:R-:W-:-:S04]  /*00d0*/  LOP3.LUT R7, R7, 0x3f8, RZ, 0xc0, !PT ;  /* 0x000003f807077812 */ /* 0x000fc800078ec0ff */
[----:B------:R-:W-:-:S04]  /*00e0*/  LOP3.LUT R2, R36, R7, RZ, 0xfc, !PT ;  /* 0x0000000724027212 */ /* 0x000fc800078efcff */
[----:B------:R-:W-:Y:S01]  /*00f0*/  SHF.R.S32.HI R3, RZ, 0x1f, R2 ;  /* 0x0000001fff037819 */ /* 0x000fe20000011402 */
[----:B------:R-:W-:-:S03]  /*0100*/  IMAD.HI R8, R2, 0x3e88cb3d, RZ ;  /* 0x3e88cb3d02087827 */ /* 0x000fc600078e02ff */
[----:B------:R-:W-:Y:S02]  /*0110*/  LEA.HI R3, R3, R2, RZ, 0x6 ;  /* 0x0000000203037211 */ /* 0x000fe400078f30ff */
[----:B------:R-:W-:Y:S02]  /*0120*/  SHF.R.U32.HI R9, RZ, 0x1f, R8 ;  /* 0x0000001fff097819 */ /* 0x000fe40000011608 */
[----:B------:R-:W-:Y:S02]  /*0130*/  SHF.R.S32.HI R0, RZ, 0x6, R3 ;  /* 0x00000006ff007819 */ /* 0x000fe40000011403 */
[----:B------:R-:W-:-:S03]  /*0140*/  LEA.HI.SX32 R8, R8, R9, 0x15 ;  /* 0x0000000908087211 */ /* 0x000fc600078faaff */
[----:B------:R-:W-:-:S05]  /*0150*/  IMAD.HI R4, R0, 0x3e88cb3d, RZ ;  /* 0x3e88cb3d00047827 */ /* 0x000fca00078e02ff */
[----:B------:R-:W-:-:S04]  /*0160*/  SHF.R.U32.HI R5, RZ, 0x1f, R4 ;  /* 0x0000001fff057819 */ /* 0x000fc80000011604 */
[----:B------:R-:W-:-:S05]  /*0170*/  LEA.HI R5, R4, R5, RZ, 0x1b ;  /* 0x0000000504057211 */ /* 0x000fca00078fd8ff */
[----:B------:R-:W-:-:S04]  /*0180*/  IMAD R5, R5, -0x83, R0 ;  /* 0xffffff7d05057824 */ /* 0x000fc800078e0200 */
[----:B------:R-:W-:Y:S01]  /*0190*/  IMAD R4, R8, 0x106, R5 ;  /* 0x0000010608047824 */ /* 0x000fe200078e0205 */
[----:B------:R-:W-:-:S03]  /*01a0*/  LOP3.LUT R5, R3, 0xffffffc0, RZ, 0xc0, !PT ;  /* 0xffffffc003057812 */ /* 0x000fc600078ec0ff */
[----:B------:R-:W-:Y:S02]  /*01b0*/  IMAD.SHL.U32 R4, R4, 0x80, RZ ;  /* 0x0000008004047824 */ /* 0x000fe400078e00ff */
[----:B------:R-:W-:-:S03]  /*01c0*/  IMAD.IADD R5, R2, 0x1, -R5 ;  /* 0x0000000102057824 */ /* 0x000fc600078e0a05 */
[--C-:B------:R-:W-:Y:S01]  /*01d0*/  SHF.R.S32.HI R22, RZ, 0x1f, R4.reuse ;  /* 0x0000001fff167819 */ /* 0x100fe20000011404 */
[----:B------:R-:W-:Y:S01]  /*01e0*/  IMAD.IADD R20, R5, 0x1, R4 ;  /* 0x0000000105147824 */ /* 0x000fe200078e0204 */
[----:B------:R-:W-:-:S03]  /*01f0*/  IADD3 R0, P0, R5, R4, RZ ;  /* 0x0000000405007210 */ /* 0x000fc60007f1e0ff */
[----:B--2---:R-:W-:Y:S01]  /*0200*/  IMAD.WIDE R20, R20, 0x4, R30 ;  /* 0x0000000414147825 */ /* 0x004fe200078e021e */
[----:B------:R-:W-:Y:S02]  /*0210*/  LEA.HI.X.SX32 R3, R5, R22, 0x1, P0 ;  /* 0x0000001605037211 */ /* 0x000fe400000f0eff */
[----:B------:R-:W-:Y:S02]  /*0220*/  ISETP.GE.AND P0, PT, R2, 0x430900, PT ;  /* 0x004309000200780c */ /* 0x000fe40003f06270 */
[----:B------:R-:W-:-:S04]  /*0230*/  LEA R26, P1, R0, UR4, 0x2 ;  /* 0x00000004001a7c11 */ /* 0x000fc8000f8210ff */
[----:B------:R-:W-:Y:S01]  /*0240*/  LEA.HI.X R27, R0, UR5, R3, 0x2, P1 ;  /* 0x00000005001b7c11 */ /* 0x000fe200088f1403 */
[----:B------:R-:W-:-:S06]  /*0250*/  VIADD R28, R4, 0x4180 ;  /* 0x00004180041c7836 */ /* 0x000fcc0000000000 */
[----:B------:R0:W2:Y:S04]  /*0260*/  @!P0 LDG.E.128 R16, desc[UR6][R20.64] ;  /* 0x0000000614108981 */ /* 0x0000a8000c1e1d00 */
[----:B------:R-:W2:Y:S01]  /*0270*/  @!P0 LDG.E.128 R12, desc[UR6][R26.64+0x100] ;  /* 0x000100061a0c8981 */ /* 0x000ea2000c1e1d00 */
[----:B------:R-:W-:Y:S01]  /*0280*/  IMAD.IADD R24, R5, 0x1, R28 ;  /* 0x0000000105187824 */ /* 0x000fe200078e021c */
[----:B------:R-:W-:Y:S02]  /*0290*/  CS2R R8, SRZ ;  /* 0x0000000000087805 */ /* 0x000fe4000001ff00 */
[----:B------:R-:W-:Y:S01]  /*02a0*/  CS2R R10, SRZ ;  /* 0x00000000000a7805 */ /* 0x000fe2000001ff00 */
[----:B------:R-:W-:-:S05]  /*02b0*/  IMAD.WIDE R24, R24, 0x4, R30 ;  /* 0x0000000418187825 */ /* 0x000fca00078e021e */
[----:B------:R-:W3:Y:S01]  /*02c0*/  @!P0 LDG.E.128 R8, desc[UR6][R24.64] ;  /* 0x0000000618088981 */ /* 0x000ee2000c1e1d00 */
[----:B0-----:R-:W-:Y:S02]  /*02d0*/  SHF.R.S32.HI R20, RZ, 0x15, R6 ;  /* 0x00000015ff147819 */ /* 0x001fe40000011406 */
[----:B------:R-:W-:Y:S02]  /*02e0*/  LOP3.LUT R7, R36, 0x4, R7, 0xfe, !PT ;  /* 0x0000000424077812 */ /* 0x000fe400078efe07 */
[----:B--2---:R-:W-:Y:S02]  /*02f0*/  FSETP.GT.AND P6, PT, R15, R19, PT ;  /* 0x000000130f00720b */ /* 0x004fe40003fc4000 */
[----:B------:R-:W-:Y:S02]  /*0300*/  FSETP.GT.AND P5, PT, R14, R18, PT ;  /* 0x000000120e00720b */ /* 0x000fe40003fa4000 */
[----:B------:R-:W-:Y:S02]  /*0310*/  FSETP.GT.AND P4, PT, R13, R17, PT ;  /* 0x000000110d00720b */ /* 0x000fe40003f84000 */
[----:B------:R-:W-:-:S02]  /*0320*/  FSETP.NAN.AND P2, PT, R15, R15, PT ;  /* 0x0000000f0f00720b */ /* 0x000fc40003f48000 */
[----:B------:R-:W-:Y:S02]  /*0330*/  FSETP.NAN.AND P1, PT, R14, R14, PT ;  /* 0x0000000e0e00720b */ /* 0x000fe40003f28000 */
[----:B------:R-:W-:Y:S02]  /*0340*/  FSETP.GT.AND P3, PT, R12, R16, PT ;  /* 0x000000100c00720b */ /* 0x000fe40003f64000 */
[----:B------:R-:W-:Y:S02]  /*0350*/  P2R R3, PR, RZ, 0x20 ;  /* 0x00000020ff037803 */ /* 0x000fe40000000000 */
[----:B------:R-:W-:Y:S02]  /*0360*/  @!P6 SEL R15, R15, R19, P2 ;  /* 0x000000130f0fe207 */ /* 0x000fe40001000000 */
[----:B------:R-:W-:Y:S01]  /*0370*/  @!P5 SEL R14, R14, R18, P1 ;  /* 0x000000120e0ed207 */ /* 0x000fe20000800000 */
[----:B------:R0:W-:Y:S01]  /*0380*/  STL.64 [R1], R2 ;  /* 0x0000000201007387 */ /* 0x0001e20000100a00 */
[----:B------:R-:W-:-:S02]  /*0390*/  FSETP.NAN.AND P2, PT, R13, R13, PT ;  /* 0x0000000d0d00720b */ /* 0x000fc40003f48000 */
[----:B------:R-:W-:Y:S02]  /*03a0*/  SGXT R18, R20, 0x1 ;  /* 0x000000011412781a */ /* 0x000fe40000000200 */
[----:B------:R-:W-:Y:S02]  /*03b0*/  @!P4 SEL R13, R13, R17, P2 ;  /* 0x000000110d0dc207 */ /* 0x000fe40001000000 */
[----:B---3--:R-:W-:Y:S02]  /*03c0*/  FSETP.NAN.AND P1, PT, R8, R8, PT ;  /* 0x000000080800720b */ /* 0x008fe40003f28000 */
[----:B------:R-:W-:Y:S02]  /*03d0*/  LEA.HI R18, R18, R7, RZ, 0x6 ;  /* 0x0000000712127211 */ /* 0x000fe400078f30ff */
[----:B------:R-:W-:Y:S01]  /*03e0*/  FSETP.NAN.AND P2, PT, R12, R12, PT ;  /* 0x0000000c0c00720b */ /* 0x000fe20003f48000 */
[----:B0-----:R-:W0:Y:S01]  /*03f0*/  LDC.64 R2, c[0x0][0x210] ;  /* 0x00008400ff027b82 */ /* 0x001e220000000a00 */
[----:B------:R-:W-:-:S02]  /*0400*/  LOP3.LUT R18, R18, 0xffffffc0, RZ, 0xc0, !PT ;  /* 0xffffffc012127812 */ /* 0x000fc400078ec0ff */
[----:B------:R-:W-:Y:S02]  /*0410*/  @!P3 SEL R12, R12, R16, P2 ;  /* 0x000000100c0cb207 */ /* 0x000fe40001000000 */
[----:B------:R-:W-:Y:S01]  /*0420*/  P2R R6, PR, RZ, 0x8 ;  /* 0x00000008ff067803 */ /* 0x000fe20000000000 */
[----:B------:R-:W-:Y:S01]  /*0430*/  IMAD.IADD R7, R7, 0x1, -R18 ;  /* 0x0000000107077824 */ /* 0x000fe200078e0a12 */
[----:B------:R-:W-:Y:S02]  /*0440*/  FSETP.GEU.AND P3, PT, R12, R8, PT ;  /* 0x000000080c00720b */ /* 0x000fe40003f6e000 */
[----:B------:R-:W-:Y:S02]  /*0450*/  CS2R R18, SRZ ;  /* 0x0000000000127805 */ /* 0x000fe4000001ff00 */
[----:B------:R-:W-:Y:S01]  /*0460*/  FSETP.GEU.AND P2, PT, R13, R9, PT ;  /* 0x000000090d00720b */ /* 0x000fe20003f4e000 */
[----:B------:R-:W-:Y:S01]  /*0470*/  IMAD.IADD R26, R7, 0x1, R4 ;  /* 0x00000001071a7824 */ /* 0x000fe200078e0204 */
[----:B------:R-:W-:-:S02]  /*0480*/  @!P1 SEL R8, R8, R12, !P3 ;  /* 0x0000000c08089207 */ /* 0x000fc40005800000 */
[----:B------:R-:W-:Y:S02]  /*0490*/  IADD3 R12, P1, R7, R4, RZ ;  /* 0x00000004070c7210 */ /* 0x000fe40007f3e0ff */
[----:B------:R-:W-:Y:S02]  /*04a0*/  P2R R21, PR, RZ, 0x4 ;  /* 0x00000004ff157803 */ /* 0x000fe40000000000 */
[----:B------:R-:W-:Y:S02]  /*04b0*/  LEA.HI.X.SX32 R17, R7, R22, 0x1, P1 ;  /* 0x0000001607117211 */ /* 0x000fe400008f0eff */
[C---:B------:R-:W-:Y:S02]  /*04c0*/  LEA R22, P1, R12.reuse, UR4, 0x2 ;  /* 0x000000040c167c11 */ /* 0x040fe4000f8210ff */
[----:B------:R-:W-:Y:S02]  /*04d0*/  P2R R20, PR, RZ, 0x8 ;  /* 0x00000008ff147803 */ /* 0x000fe40000000000 */
[----:B------:R-:W-:-:S02]  /*04e0*/  LEA.HI.X R23, R12, UR5, R17, 0x2, P1 ;  /* 0x000000050c177c11 */ /* 0x000fc400088f1411 */
[----:B------:R-:W-:Y:S02]  /*04f0*/  CS2R R16, SRZ ;  /* 0x0000000000107805 */ /* 0x000fe4000001ff00 */
[C---:B------:R-:W-:Y:S01]  /*0500*/  FSETP.NAN.AND P1, PT, R9.reuse, R9, PT ;  /* 0x000000090900720b */ /* 0x040fe20003f28000 */
[----:B0-----:R-:W-:Y:S01]  /*0510*/  IMAD.WIDE R26, R26, 0x4, R2 ;  /* 0x000000041a1a7825 */ /* 0x001fe200078e0202 */
[----:B------:R-:W-:Y:S02]  /*0520*/  P2R R31, PR, RZ, 0x10 ;  /* 0x00000010ff1f7803 */ /* 0x000fe40000000000 */
[----:B------:R-:W-:Y:S02]  /*0530*/  P2R R0, PR, RZ, 0x40 ;  /* 0x00000040ff007803 */ /* 0x000fe40000000000 */
[----:B------:R-:W2:Y:S07]  /*0540*/  @!P0 LDG.E.128 R16, desc[UR6][R26.64] ;  /* 0x000000061a108981 */ /* 0x000eae000c1e1d00 */
[----:B------:R-:W-:-:S02]  /*0550*/  @!P1 SEL R9, R9, R13, !P2 ;  /* 0x0000000d09099207 */ /* 0x000fc40005000000 */
[----:B------:R-:W-:Y:S02]  /*0560*/  CS2R R12, SRZ ;  /* 0x00000000000c7805 */ /* 0x000fe4000001ff00 */
[-C--:B------:R-:W-:Y:S02]  /*0570*/  FSETP.NAN.AND P1, PT, R10, R10.reuse, PT ;  /* 0x0000000a0a00720b */ /* 0x080fe40003f28000 */
[----:B------:R-:W-:-:S04]  /*0580*/  FSETP.GEU.AND P2, PT, R14, R10, PT ;  /* 0x0000000a0e00720b */ /* 0x000fc80003f4e000 */
[----:B------:R-:W-:-:S07]  /*0590*/  P2R R24, PR, RZ, 0x4 ;  /* 0x00000004ff187803 */ /* 0x000fce0000000000 */
[----:B------:R-:W-:Y:S02]  /*05a0*/  @!P1 SEL R10, R10, R14, !P2 ;  /* 0x0000000e0a0a9207 */ /* 0x000fe40005000000 */
[-C--:B------:R-:W-:Y:S02]  /*05b0*/  FSETP.NAN.AND P1, PT, R11, R11.reuse, PT ;  /* 0x0000000b0b00720b */ /* 0x080fe40003f28000 */
[----:B------:R-:W-:-:S04]  /*05c0*/  FSETP.GEU.AND P2, PT, R15, R11, PT ;  /* 0x0000000b0f00720b */ /* 0x000fc80003f4e000 */
[----:B------:R-:W-:-:S07]  /*05d0*/  P2R R25, PR, RZ, 0x4 ;  /* 0x00000004ff197803 */ /* 0x000fce0000000000 */
[----:B------:R-:W-:Y:S02]  /*05e0*/  @!P1 SEL R11, R11, R15, !P2 ;  /* 0x0000000f0b0b9207 */ /* 0x000fe40005000000 */
[----:B------:R-:W-:-:S06]  /*05f0*/  CS2R R14, SRZ ;  /* 0x00000000000e7805 */ /* 0x000fcc000001ff00 */
[----:B------:R0:W2:Y:S02]  /*0600*/  @!P0 LDG.E.128 R12, desc[UR6][R22.64+0x100] ;  /* 0x00010006160c8981 */ /* 0x0000a4000c1e1d00 */
[----:B0-----:R-:W-:-:S04]  /*0610*/  IMAD.IADD R22, R7, 0x1, R28 ;  /* 0x0000000107167824 */ /* 0x001fc800078e021c */
[----:B------:R-:W-:Y:S01]  /*0620*/  IMAD.WIDE R22, R22, 0x4, R2 ;  /* 0x0000000416167825 */ /* 0x000fe200078e0202 */
[C---:B--2---:R-:W-:Y:S02]  /*0630*/  FSETP.GT.AND P2, PT, R15.reuse, R19, PT ;  /* 0x000000130f00720b */ /* 0x044fe40003f44000 */
[----:B------:R-:W-:Y:S02]  /*0640*/  FSETP.NAN.AND P1, PT, R15, R15, PT ;  /* 0x0000000f0f00720b */ /* 0x000fe40003f28000 */
[----:B------:R-:W-:-:S09]  /*0650*/  P2R R26, PR, RZ, 0x4 ;  /* 0x00000004ff1a7803 */ /* 0x000fd20000000000 */
[----:B------:R-:W-:Y:S02]  /*0660*/  @!P2 SEL R15, R15, R19, P1 ;  /* 0x000000130f0fa207 */ /* 0x000fe40000800000 */
[C---:B------:R-:W-:Y:S02]  /*0670*/  FSETP.GT.AND P2, PT, R14.reuse, R18, PT ;  /* 0x000000120e00720b */ /* 0x040fe40003f44000 */
        /* <DEDUP_REMOVED lines=9> */
[----:B------:R-:W-:-:S09]  /*0710*/  CS2R R18, SRZ ;  /* 0x0000000000127805 */ /* 0x000fd2000001ff00 */
[----:B------:R-:W-:Y:S02]  /*0720*/  @!P2 SEL R12, R12, R16, P1 ;  /* 0x000000100c0ca207 */ /* 0x000fe40000800000 */
[----:B------:R-:W-:-:S06]  /*0730*/  CS2R R16, SRZ ;  /* 0x0000000000107805 */ /* 0x000fcc000001ff00 */
[----:B------:R-:W2:Y:S01]  /*0740*/  @!P0 LDG.E.128 R16, desc[UR6][R22.64] ;  /* 0x0000000616108981 */ /* 0x000ea2000c1e1d00 */
[----:B------:R-:W-:Y:S01]  /*0750*/  P2R R30, PR, RZ, 0x4 ;  /* 0x00000004ff1e7803 */ /* 0x000fe20000000000 */
[----:B------:R-:W-:-:S04]  /*0760*/  VIADD R34, R4, 0x41c0 ;  /* 0x000041c004227836 */ /* 0x000fc80000000000 */
[----:B------:R-:W-:-:S04]  /*0770*/  IMAD.IADD R5, R5, 0x1, R34 ;  /* 0x0000000105057824 */ /* 0x000fc800078e0222 */
[----:B------:R-:W-:Y:S02]  /*0780*/  IMAD.WIDE R4, R5, 0x4, R2 ;  /* 0x0000000405047825 */ /* 0x000fe400078e0202 */
[----:B------:R-:W3:Y:S01]  /*0790*/  LDL.LU.64 R2, [R1] ;  /* 0x0000000001027983 */ /* 0x000ee20000300a00 */
[-C--:B--2---:R-:W-:Y:S02]  /*07a0*/  FSETP.NAN.AND P1, PT, R16, R16.reuse, PT ;  /* 0x000000101000720b */ /* 0x084fe40003f28000 */
[----:B------:R-:W-:Y:S02]  /*07b0*/  FSETP.NAN.AND P3, PT, R17, R17, PT ;  /* 0x000000111100720b */ /* 0x000fe40003f68000 */
[----:B------:R-:W-:-:S09]  /*07c0*/  FSETP.GEU.AND P2, PT, R12, R16, PT ;  /* 0x000000100c00720b */ /* 0x000fd20003f4e000 */
[----:B------:R-:W-:Y:S02]  /*07d0*/  @!P1 SEL R16, R16, R12, !P2 ;  /* 0x0000000c10109207 */ /* 0x000fe40005000000 */
[----:B------:R-:W-:-:S04]  /*07e0*/  FSETP.GEU.AND P1, PT, R13, R17, PT ;  /* 0x000000110d00720b */ /* 0x000fc80003f2e000 */
[----:B------:R-:W-:Y:S02]  /*07f0*/  @!P3 SEL R17, R17, R13, !P1 ;  /* 0x0000000d1111b207 */ /* 0x000fe40004800000 */
[-C--:B------:R-:W-:Y:S02]  /*0800*/  FSETP.NAN.AND P3, PT, R18, R18.reuse, PT ;  /* 0x000000121200720b */ /* 0x080fe40003f68000 */
[----:B------:R-:W-:Y:S02]  /*0810*/  FSETP.GEU.AND P4, PT, R14, R18, PT ;  /* 0x000000120e00720b */ /* 0x000fe40003f8e000 */
[----:B------:R-:W-:-:S09]  /*0820*/  P2R R23, PR, RZ, 0x2 ;  /* 0x00000002ff177803 */ /* 0x000fd20000000000 */
[----:B------:R-:W-:Y:S02]  /*0830*/  @!P3 SEL R18, R18, R14, !P4 ;  /* 0x0000000e1212b207 */ /* 0x000fe40006000000 */
[-C--:B------:R-:W-:Y:S02]  /*0840*/  FSETP.NAN.AND P3, PT, R19, R19.reuse, PT ;  /* 0x000000131300720b */ /* 0x080fe40003f68000 */
[----:B------:R-:W-:Y:S02]  /*0850*/  FSETP.GEU.AND P1, PT, R15, R19, PT ;  /* 0x000000130f00720b */ /* 0x000fe40003f2e000 */
[----:B------:R-:W-:-:S09]  /*0860*/  CS2R R12, SRZ ;  /* 0x00000000000c7805 */ /* 0x000fd2000001ff00 */
[----:B------:R-:W-:Y:S02]  /*0870*/  @!P3 SEL R19, R19, R15, !P1 ;  /* 0x0000000f1313b207 */ /* 0x000fe40004800000 */
[----:B------:R-:W-:-:S06]  /*0880*/  CS2R R14, SRZ ;  /* 0x00000000000e7805 */ /* 0x000fcc000001ff00 */
[----:B------:R0:W2:Y:S01]  /*0890*/  @!P0 LDG.E.128 R12, desc[UR6][R4.64] ;  /* 0x00000006040c8981 */ /* 0x0000a2000c1e1d00 */
[----:B------:R-:W-:Y:S01]  /*08a0*/  P2R R32, PR, RZ, 0x2 ;  /* 0x00000002ff207803 */ /* 0x000fe20000000000 */
[----:B0-----:R-:W0:Y:S01]  /*08b0*/  LDC.64 R4, c[0x0][0x210] ;  /* 0x00008400ff047b82 */ /* 0x001e220000000a00 */
[----:B------:R-:W-:Y:S02]  /*08c0*/  P2R R22, PR, RZ, 0x4 ;  /* 0x00000004ff167803 */ /* 0x000fe40000000000 */
[----:B------:R-:W-:Y:S02]  /*08d0*/  ISETP.NE.AND P2, PT, R25, RZ, PT ;  /* 0x000000ff1900720c */ /* 0x000fe40003f45270 */
[-C--:B--2---:R-:W-:Y:S02]  /*08e0*/  FSETP.NAN.AND P3, PT, R12, R12.reuse, PT ;  /* 0x0000000c0c00720b */ /* 0x084fe40003f68000 */
[----:B------:R-:W-:-:S11]  /*08f0*/  FSETP.GEU.AND P1, PT, R8, R12, PT ;  /* 0x0000000c0800720b */ /* 0x000fd60003f2e000 */
[----:B------:R-:W-:Y:S02]  /*0900*/  @!P3 SEL R12, R12, R8, !P1 ;  /* 0x000000080c0cb207 */ /* 0x000fe40004800000 */
[-C--:B------:R-:W-:Y:S02]  /*0910*/  FSETP.NAN.AND P3, PT, R13, R13.reuse, PT ;  /* 0x0000000d0d00720b */ /* 0x080fe40003f68000 */
[----:B------:R-:W-:Y:S02]  /*0920*/  P2R R33, PR, RZ, 0x2 ;  /* 0x00000002ff217803 */ /* 0x000fe40000000000 */
[----:B------:R-:W-:-:S09]  /*0930*/  FSETP.GEU.AND P1, PT, R9, R13, PT ;  /* 0x0000000d0900720b */ /* 0x000fd20003f2e000 */
[----:B------:R-:W-:Y:S02]  /*0940*/  @!P3 SEL R13, R13, R9, !P1 ;  /* 0x000000090d0db207 */ /* 0x000fe40004800000 */
[-C--:B------:R-:W-:Y:S02]  /*0950*/  FSETP.NAN.AND P3, PT, R14, R14.reuse, PT ;  /* 0x0000000e0e00720b */ /* 0x080fe40003f68000 */
[----:B------:R-:W-:Y:S02]  /*0960*/  P2R R8, PR, RZ, 0x2 ;  /* 0x00000002ff087803 */ /* 0x000fe40000000000 */
[----:B------:R-:W-:-:S09]  /*0970*/  FSETP.GEU.AND P1, PT, R10, R14, PT ;  /* 0x0000000e0a00720b */ /* 0x000fd20003f2e000 */
[----:B------:R-:W-:Y:S02]  /*0980*/  @!P3 SEL R14, R14, R10, !P1 ;  /* 0x0000000a0e0eb207 */ /* 0x000fe40004800000 */
[-C--:B------:R-:W-:Y:S02]  /*0990*/  FSETP.NAN.AND P3, PT, R15, R15.reuse, PT ;  /* 0x0000000f0f00720b */ /* 0x080fe40003f68000 */
[----:B------:R-:W-:Y:S02]  /*09a0*/  P2R R9, PR, RZ, 0x2 ;  /* 0x00000002ff097803 */ /* 0x000fe40000000000 */
[----:B------:R-:W-:-:S04]  /*09b0*/  FSETP.GEU.AND P1, PT, R11, R15, PT ;  /* 0x0000000f0b00720b */ /* 0x000fc80003f2e000 */
[----:B------:R-:W-:-:S05]  /*09c0*/  P2R R10, PR, RZ, 0x2 ;  /* 0x00000002ff0a7803 */ /* 0x000fca0000000000 */
[----:B------:R-:W-:Y:S02]  /*09d0*/  @!P3 SEL R15, R15, R11, !P1 ;  /* 0x0000000b0f0fb207 */ /* 0x000fe40004800000 */
[----:B------:R-:W-:-:S04]  /*09e0*/  ISETP.NE.AND P1, PT, R24, RZ, PT ;  /* 0x000000ff1800720c */ /* 0x000fc80003f25270 */
[----:B------:R-:W-:Y:S02]  /*09f0*/  P2R R11, PR, RZ, 0x2 ;  /* 0x00000002ff0b7803 */ /* 0x000fe40000000000 */
        /* <DEDUP_REMOVED lines=14> */
[----:B---3--:R-:W-:Y:S01]  /*0ae0*/  ISETP.NE.AND P1, PT, R3, RZ, PT ;  /* 0x000000ff0300720c */ /* 0x008fe20003f25270 */
[----:B------:R-:W-:-:S03]  /*0af0*/  IMAD.IADD R24, R7, 0x1, R34 ;  /* 0x0000000107187824 */ /* 0x000fc600078e0222 */
[----:B------:R-:W-:Y:S02]  /*0b00*/  P2R R3, PR, RZ, 0x2 ;  /* 0x00000002ff037803 */ /* 0x000fe40000000000 */
[----:B------:R-:W-:Y:S01]  /*0b10*/  ISETP.NE.AND P1, PT, R31, RZ, PT ;  /* 0x000000ff1f00720c */ /* 0x000fe20003f25270 */
[----:B0-----:R-:W-:Y:S01]  /*0b20*/  IMAD.WIDE R24, R24, 0x4, R4 ;  /* 0x0000000418187825 */ /* 0x001fe200078e0204 */
[----:B------:R-:W-:Y:S02]  /*0b30*/  CS2R R4, SRZ ;  /* 0x0000000000047805 */ /* 0x000fe4000001ff00 */
[----:B------:R-:W-:Y:S02]  /*0b40*/  P2R R31, PR, RZ, 0x2 ;  /* 0x00000002ff1f7803 */ /* 0x000fe40000000000 */
[----:B------:R-:W-:Y:S02]  /*0b50*/  ISETP.NE.AND P1, PT, R6, RZ, PT ;  /* 0x000000ff0600720c */ /* 0x000fe40003f25270 */
[----:B------:R-:W-:-:S06]  /*0b60*/  CS2R R6, SRZ ;  /* 0x0000000000067805 */ /* 0x000fcc000001ff00 */
[----:B------:R0:W2:Y:S01]  /*0b70*/  @!P0 LDG.E.128 R4, desc[UR6][R24.64] ;  /* 0x0000000618048981 */ /* 0x0000a2000c1e1d00 */
[----:B------:R-:W-:Y:S02]  /*0b80*/  P2R R28, PR, RZ, 0x10 ;  /* 0x00000010ff1c7803 */ /* 0x000fe40000000000 */
[----:B------:R-:W-:Y:S02]  /*0b90*/  P2R R35, PR, RZ, 0x2 ;  /* 0x00000002ff237803 */ /* 0x000fe40000000000 */
[----:B0-----:R-:W-:Y:S02]  /*0ba0*/  P2R R24, PR, RZ, 0x1 ;  /* 0x00000001ff187803 */ /* 0x001fe40000000000 */
[----:B------:R-:W-:-:S04]  /*0bb0*/  ISETP.NE.AND P0, PT, R8, RZ, PT ;  /* 0x000000ff0800720c */ /* 0x000fc80003f05270 */
[----:B------:R-:W-:Y:S02]  /*0bc0*/  P2R R8, PR, RZ, 0x1 ;  /* 0x00000001ff087803 */ /* 0x000fe40000000000 */
[----:B------:R-:W-:-:S04]  /*0bd0*/  ISETP.NE.AND P0, PT, R33, RZ, PT ;  /* 0x000000ff2100720c */ /* 0x000fc80003f05270 */
[----:B------:R-:W-:Y:S02]  /*0be0*/  P2R R25, PR, RZ, 0x1 ;  /* 0x00000001ff197803 */ /* 0x000fe40000000000 */
[----:B------:R-:W-:-:S04]  /*0bf0*/  ISETP.NE.AND P0, PT, R32, RZ, PT ;  /* 0x000000ff2000720c */ /* 0x000fc80003f05270 */
[----:B------:R-:W-:Y:S02]  /*0c00*/  P2R R32, PR, RZ, 0x1 ;  /* 0x00000001ff207803 */ /* 0x000fe40000000000 */
[----:B------:R-:W-:Y:S01]  /*0c10*/  ISETP.NE.AND P0, PT, R28, RZ, PT ;  /* 0x000000ff1c00720c */ /* 0x000fe20003f05270 */
[----:B------:R-:W0:Y:S01]  /*0c20*/  S2UR UR5, SR_CgaCtaId ;  /* 0x00000000000579c3 */ /* 0x000e220000008800 */
[----:B------:R-:W-:Y:S01]  /*0c30*/  UMOV UR4, 0x400 ;  /* 0x0000040000047882 */ /* 0x000fe20000000000 */
[----:B------:R-:W-:Y:S01]  /*0c40*/  IMAD.SHL.U32 R37, R37, 0x4, RZ ;  /* 0x0000000425257824 */ /* 0x000fe200078e00ff */
[----:B0-----:R-:W-:-:S04]  /*0c50*/  UPRMT UR4, UR5, 0x654, UR4 ;  /* 0x0000065405047896 */ /* 0x001fc80008000004 */
[----:B------:R-:W-:Y:S02]  /*0c60*/  LOP3.LUT R37, R37, 0x1fc, RZ, 0xc0, !PT ;  /* 0x000001fc25257812 */ /* 0x000fe400078ec0ff */
[-C--:B--2---:R-:W-:Y:S02]  /*0c70*/  FSETP.NAN.AND P4, PT, R4, R4.reuse, PT ;  /* 0x000000040400720b */ /* 0x084fe40003f88000 */
[----:B------:R-:W-:Y:S02]  /*0c80*/  FSETP.NAN.AND P5, PT, R5, R5, PT ;  /* 0x000000050500720b */ /* 0x000fe40003fa8000 */
[----:B------:R-:W-:Y:S02]  /*0c90*/  FSETP.GEU.AND P3, PT, R16, R4, PT ;  /* 0x000000041000720b */ /* 0x000fe40003f6e000 */
[----:B------:R-:W-:Y:S02]  /*0ca0*/  FSETP.NAN.AND P6, PT, R6, R6, PT ;  /* 0x000000060600720b */ /* 0x000fe40003fc8000 */
[----:B------:R-:W-:-:S05]  /*0cb0*/  FSETP.NAN.AND P1, PT, R7, R7, PT ;  /* 0x000000070700720b */ /* 0x000fca0003f28000 */
[----:B------:R-:W-:Y:S02]  /*0cc0*/  @!P4 SEL R4, R4, R16, !P3 ;  /* 0x000000100404c207 */ /* 0x000fe40005800000 */
[----:B------:R-:W-:-:S04]  /*0cd0*/  FSETP.GEU.AND P4, PT, R17, R5, PT ;  /* 0x000000051100720b */ /* 0x000fc80003f8e000 */
[----:B------:R-:W-:Y:S02]  /*0ce0*/  @!P5 SEL R5, R5, R17, !P4 ;  /* 0x000000110505d207 */ /* 0x000fe40006000000 */
[----:B------:R-:W-:-:S04]  /*0cf0*/  FSETP.GEU.AND P5, PT, R18, R6, PT ;  /* 0x000000061200720b */ /* 0x000fc80003fae000 */
[----:B------:R-:W-:Y:S02]  /*0d00*/  @!P6 SEL R6, R6, R18, !P5 ;  /* 0x000000120606e207 */ /* 0x000fe40006800000 */
[----:B------:R-:W-:-:S04]  /*0d10*/  FSETP.GEU.AND P6, PT, R19, R7, PT ;  /* 0x000000071300720b */ /* 0x000fc80003fce000 */
[----:B------:R-:W-:Y:S02]  /*0d20*/  @!P1 SEL R7, R7, R19, !P6 ;  /* 0x0000001307079207 */ /* 0x000fe40007000000 */
[----:B------:R-:W-:-:S04]  /*0d30*/  ISETP.NE.AND P1, PT, R35, RZ, PT ;  /* 0x000000ff2300720c */ /* 0x000fc80003f25270 */
[----:B------:R-:W-:Y:S02]  /*0d40*/  SEL R16, RZ, 0x1, !P1 ;  /* 0x00000001ff107807 */ /* 0x000fe40004800000 */
        /* <DEDUP_REMOVED lines=15> */
[----:B------:R-:W-:Y:S02]  /*0e40*/  SEL R16, R16, 0x2, P1 ;  /* 0x0000000210107807 */ /* 0x000fe40000800000 */
[----:B------:R-:W-:Y:S02]  /*0e50*/  ISETP.NE.AND P1, PT, R21, RZ, PT ;  /* 0x000000ff1500720c */ /* 0x000fe40003f25270 */
[----:B------:R-:W-:Y:S02]  /*0e60*/  SEL R20, R18, 0x2, P2 ;  /* 0x0000000212147807 */ /* 0x000fe40001000000 */
[----:B------:R-:W-:Y:S02]  /*0e70*/  SEL R17, R17, 0x2, P1 ;  /* 0x0000000211117807 */ /* 0x000fe40000800000 */
[----:B------:R-:W-:Y:S02]  /*0e80*/  ISETP.NE.AND P1, PT, R11, RZ, PT ;  /* 0x000000ff0b00720c */ /* 0x000fe40003f25270 */
[----:B------:R-:W-:-:S02]  /*0e90*/  ISETP.NE.AND P2, PT, R22, RZ, PT ;  /* 0x000000ff1600720c */ /* 0x000fc40003f45270 */
[----:B------:R-:W-:Y:S02]  /*0ea0*/  SEL R22, R27, 0x2, P0 ;  /* 0x000000021b167807 */ /* 0x000fe40000000000 */
[----:B------:R-:W-:Y:S02]  /*0eb0*/  ISETP.NE.AND P0, PT, R32, RZ, PT ;  /* 0x000000ff2000720c */ /* 0x000fe40003f05270 */
[----:B------:R-:W-:Y:S02]  /*0ec0*/  SEL R0, R3, 0x2, P1 ;  /* 0x0000000203007807 */ /* 0x000fe40000800000 */
[----:B------:R-:W-:Y:S02]  /*0ed0*/  ISETP.NE.AND P1, PT, R23, RZ, PT ;  /* 0x000000ff1700720c */ /* 0x000fe40003f25270 */
[----:B------:R-:W-:Y:S02]  /*0ee0*/  SEL R23, R26, 0x2, P0 ;  /* 0x000000021a177807 */ /* 0x000fe40000000000 */
[----:B------:R-:W-:-:S04]  /*0ef0*/  ISETP.NE.AND P0, PT, R25, RZ, PT ;  /* 0x000000ff1900720c */ /* 0x000fc80003f05270 */
[----:B------:R-:W-:Y:S02]  /*0f00*/  SEL R26, R16, 0x3, P0 ;  /* 0x00000003101a7807 */ /* 0x000fe40000000000 */
[----:B------:R-:W-:Y:S02]  /*0f10*/  ISETP.NE.AND P0, PT, R8, RZ, PT ;  /* 0x000000ff0800720c */ /* 0x000fe40003f05270 */
[----:B------:R-:W0:Y:S01]  /*0f20*/  S2R R8, SR_TID.X ;  /* 0x0000000000087919 */ /* 0x000e220000002100 */
[----:B------:R-:W-:Y:S01]  /*0f30*/  SEL R21, R28, 0x2, P1 ;  /* 0x000000021c157807 */ /* 0x000fe20000800000 */
[----:B0-----:R-:W-:-:S05]  /*0f40*/  IMAD.SHL.U32 R8, R8, 0x8, RZ ;  /* 0x0000000808087824 */ /* 0x001fca00078e00ff */
[----:B------:R-:W-:-:S04]  /*0f50*/  LOP3.LUT R8, R8, 0x3f8, RZ, 0xc0, !PT ;  /* 0x000003f808087812 */ /* 0x000fc800078ec0ff */
[----:B------:R-:W-:-:S05]  /*0f60*/  LEA R28, R8, UR4, 0x2 ;  /* 0x00000004081c7c11 */ /* 0x000fca000f8e10ff */
[----:B------:R-:W-:Y:S04]  /*0f70*/  STS.128 [R28], R12 ;  /* 0x0000000c1c007388 */ /* 0x000fe80000000c00 */
[----:B------:R0:W-:Y:S01]  /*0f80*/  STS.128 [R28+0x10], R4 ;  /* 0x000010041c007388 */ /* 0x0001e20000000c00 */
[----:B------:R-:W-:Y:S01]  /*0f90*/  LEA R30, R37, UR4, 0x2 ;  /* 0x00000004251e7c11 */ /* 0x000fe2000f8e10ff */
[----:B------:R-:W-:Y:S01]  /*0fa0*/  ULDC.64 UR4, c[0x0][0x218] ;  /* 0x0000860000047ab9 */ /* 0x000fe20000000a00 */
[----:B------:R-:W-:Y:S01]  /*0fb0*/  SEL R3, R19, 0x2, P2 ;  /* 0x0000000213037807 */ /* 0x000fe20001000000 */
[----:B------:R-:W-:Y:S01]  /*0fc0*/  BAR.SYNC.DEFER_BLOCKING 0x0 ;  /* 0x0000000000007b1d */ /* 0x000fe20000010000 */
[----:B------:R-:W-:Y:S02]  /*0fd0*/  ISETP.NE.AND P2, PT, R10, RZ, PT ;  /* 0x000000ff0a00720c */ /* 0x000fe40003f45270 */
[----:B------:R-:W-:-:S02]  /*0fe0*/  ISETP.NE.AND P1, PT, R9, RZ, PT ;  /* 0x000000ff0900720c */ /* 0x000fc40003f25270 */
[----:B------:R-:W-:Y:S02]  /*0ff0*/  SEL R27, R17, 0x3, P0 ;  /* 0x00000003111b7807 */ /* 0x000fe40000000000 */
[----:B------:R-:W-:Y:S02]  /*1000*/  ISETP.NE.AND P0, PT, R24, RZ, PT ;  /* 0x000000ff1800720c */ /* 0x000fe40003f05270 */
[----:B------:R-:W1:Y:S01]  /*1010*/  LDC.64 R24, c[0x0][0x218] ;  /* 0x00008600ff187b82 */ /* 0x000e620000000a00 */
[----:B------:R-:W2:Y:S04]  /*1020*/  LDS.128 R8, [R30] ;  /* 0x000000001e087984 */ /* 0x000ea80000000c00 */
[----:B------:R-:W3:Y:S01]  /*1030*/  LDS.128 R16, [R30+0x800] ;  /* 0x000800001e107984 */ /* 0x000ee20000000c00 */
[----:B------:R-:W-:-:S02]  /*1040*/  LOP3.LUT R29, R36, R37, RZ, 0xfc, !PT ;  /* 0x00000025241d7212 */ /* 0x000fc400078efcff */
[----:B------:R-:W-:Y:S02]  /*1050*/  LOP3.LUT R37, R36, 0x200, R37, 0xfe, !PT ;  /* 0x0000020024257812 */ /* 0x000fe400078efe25 */
[----:B------:R-:W-:Y:S02]  /*1060*/  SEL R31, R0, 0x3, P1 ;  /* 0x00000003001f7807 */ /* 0x000fe40000800000 */
[----:B------:R-:W-:Y:S02]  /*1070*/  ISETP.GE.AND P1, PT, R29, 0x430900, PT ;  /* 0x004309001d00780c */ /* 0x000fe40003f26270 */
[----:B------:R-:W-:Y:S02]  /*1080*/  SEL R0, R3, 0x3, P3 ;  /* 0x0000000303007807 */ /* 0x000fe40001800000 */
[----:B------:R-:W-:Y:S02]  /*1090*/  ISETP.GE.AND P3, PT, R37, 0x430900, PT ;  /* 0x004309002500780c */ /* 0x000fe40003f66270 */
[----:B------:R-:W-:-:S02]  /*10a0*/  SEL R20, R20, 0x3, P2 ;  /* 0x0000000314147807 */ /* 0x000fc40001000000 */
[----:B------:R-:W-:Y:S02]  /*10b0*/  SHF.R.S32.HI R36, RZ, 0x1f, R36 ;  /* 0x0000001fff247819 */ /* 0x000fe40000011424 */
[C---:B0-----:R-:W-:Y:S01]  /*10c0*/  LEA R4, P2, R29.reuse, UR4, 0x2 ;  /* 0x000000041d047c11 */ /* 0x041fe2000f8410ff */
[----:B-1----:R-:W-:Y:S01]  /*10d0*/  IMAD.WIDE R24, R29, 0x4, R24 ;  /* 0x000000041d187825 */ /* 0x002fe200078e0218 */
[----:B------:R-:W-:Y:S02]  /*10e0*/  SEL R21, R21, 0x3, P4 ;  /* 0x0000000315157807 */ /* 0x000fe40002000000 */
[----:B------:R-:W-:Y:S01]  /*10f0*/  LEA.HI.X R5, R29, UR5, R36, 0x2, P2 ;  /* 0x000000051d057c11 */ /* 0x000fe200090f1424 */
[----:B------:R-:W-:Y:S01]  /*1100*/  ULDC.64 UR4, c[0x0][0x220] ;  /* 0x0000880000047ab9 */ /* 0x000fe20000000a00 */
[----:B------:R-:W-:Y:S02]  /*1110*/  SEL R22, R22, 0x3, P5 ;  /* 0x0000000316167807 */ /* 0x000fe40002800000 */
[----:B------:R-:W-:-:S02]  /*1120*/  SEL R23, R23, 0x3, P6 ;  /* 0x0000000317177807 */ /* 0x000fc40003000000 */
[----:B------:R-:W-:Y:S02]  /*1130*/  IADD3 R6, P2, R2, UR4, RZ ;  /* 0x0000000402067c10 */ /* 0x000fe4000ff5e0ff */
[----:B------:R-:W-:Y:S02]  /*1140*/  PRMT R27, R26, 0x3340, R27 ;  /* 0x000033401a1b7816 */ /* 0x000fe4000000001b */
[----:B------:R-:W-:Y:S02]  /*1150*/  PRMT R20, R31, 0x3340, R20 ;  /* 0x000033401f147816 */ /* 0x000fe40000000014 */
[----:B------:R-:W-:Y:S02]  /*1160*/  PRMT R21, R0, 0x3340, R21 ;  /* 0x0000334000157816 */ /* 0x000fe40000000015 */
[----:B------:R-:W-:Y:S01]  /*1170*/  PRMT R22, R22, 0x3340, R23 ;  /* 0x0000334016167816 */ /* 0x000fe20000000017 */
[----:B--2---:R0:W-:Y:S01]  /*1180*/  @!P1 STG.E.128 desc[UR6][R24.64], R8 ;  /* 0x0000000818009986 */ /* 0x0041e2000c101d06 */
[----:B------:R-:W-:-:S03]  /*1190*/  LEA.HI.X.SX32 R7, R2, UR5, 0x1, P2 ;  /* 0x0000000502077c11 */ /* 0x000fc600090f0eff */
[----:B---3--:R0:W-:Y:S01]  /*11a0*/  @!P3 STG.E.128 desc[UR6][R4.64+0x800], R16 ;  /* 0x000800100400b986 */ /* 0x0081e2000c101d06 */
[----:B------:R-:W-:Y:S02]  /*11b0*/  PRMT R20, R27, 0x5410, R20 ;  /* 0x000054101b147816 */ /* 0x000fe40000000014 */
[----:B------:R-:W-:Y:S01]  /*11c0*/  PRMT R21, R21, 0x5410, R22 ;  /* 0x0000541015157816 */ /* 0x000fe20000000016 */
[----:B0-----:R-:W-:Y:S06]  /*11d0*/  @P0 EXIT ;  /* 0x000000000000094d */ /* 0x001fec0003800000 */
[----:B------:R-:W-:Y:S01]  /*11e0*/  STG.E.64 desc[UR6][R6.64], R20 ;  /* 0x0000001406007986 */ /* 0x000fe2000c101b06 */
[----:B------:R-:W-:Y:S05]  /*11f0*/  EXIT ;  /* 0x000000000000794d */ /* 0x000fea0003800000 */
.L_x_0:
[----:B------:R-:W-:-:S00]  /*1200*/  BRA `(.L_x_0) ;  /* 0xfffffffc00fc7947 */ /* 0x000fc0000383ffff */
[----:B------:R-:W-:-:S00]  /*1210*/  NOP ;  /* 0x0000000000007918 */ /* 0x000fc00000000000 */
        /* <DEDUP_REMOVED lines=14> */
.L_x_1:


//--------------------- .nv.shared.triton_poi_fused_max_pool2d_with_indices_11 --------------------------
	.section	.nv.shared.triton_poi_fused_max_pool2d_with_indices_11,"aw",@nobits
	.sectionflags	@""
	.align	16
	.zero		1024


//--------------------- .nv.constant0.triton_poi_fused_max_pool2d_with_indices_11 --------------------------
	.section	.nv.constant0.triton_poi_fused_max_pool2d_with_indices_11,"a",@progbits
	.sectionflags	@""
	.align	4
.nv.constant0.triton_poi_fused_max_pool2d_with_indices_11:
	.zero		556
